	.headerflags	@"EF_CUDA_TEXMODE_UNIFIED EF_CUDA_64BIT_ADDRESS EF_CUDA_ACCELERATORS EF_CUDA_SM90 EF_CUDA_VIRTUAL_SM(EF_CUDA_SM90)"
	.elftype	@"ET_EXEC"


//--------------------- .nv.info                  --------------------------
	.section	.nv.info,"",@"SHT_CUDA_INFO"
	.align	4


	//----- nvinfo : EIATTR_REGCOUNT
	.align		4
        /*0000*/ 	.byte	0x04, 0x2f
        /*0002*/ 	.short	(.L_1 - .L_0)
	.align		4
.L_0:
        /*0004*/ 	.word	index@(triton_poi_fused_div_sub_0)
        /*0008*/ 	.word	0x00000030


	//----- nvinfo : EIATTR_MIN_STACK_SIZE
	.align		4
.L_1:
        /*000c*/ 	.byte	0x04, 0x12
        /*000e*/ 	.short	(.L_3 - .L_2)
	.align		4
.L_2:
        /*0010*/ 	.word	index@(triton_poi_fused_div_sub_0)
        /*0014*/ 	.word	0x00000000


	//----- nvinfo : EIATTR_FRAME_SIZE
	.align		4
.L_3:
        /*0018*/ 	.byte	0x04, 0x11
        /*001a*/ 	.short	(.L_5 - .L_4)
	.align		4
.L_4:
        /*001c*/ 	.word	index@(triton_poi_fused_div_sub_0)
        /*0020*/ 	.word	0x00000000


	//----- nvinfo : EIATTR_MIN_STACK_SIZE
	.align		4
.L_5:
        /*0024*/ 	.byte	0x04, 0x12
        /*0026*/ 	.short	(.L_7 - .L_6)
	.align		4
.L_6:
        /*0028*/ 	.word	index@(triton_poi_fused_div_sub_0)
        /*002c*/ 	.word	0x00000000
.L_7:


//--------------------- .nv.info.triton_poi_fused_div_sub_0 --------------------------
	.section	.nv.info.triton_poi_fused_div_sub_0,"",@"SHT_CUDA_INFO"
	.sectionflags	@""
	.align	4


	//----- nvinfo : EIATTR_CUDA_API_VERSION
	.align		4
        /*0000*/ 	.byte	0x04, 0x37
        /*0002*/ 	.short	(.L_9 - .L_8)
.L_8:
        /*0004*/ 	.word	0x0000007c


	//----- nvinfo : EIATTR_KPARAM_INFO
	.align		4
.L_9:
        /*0008*/ 	.byte	0x04, 0x17
        /*000a*/ 	.short	(.L_11 - .L_10)
.L_10:
        /*000c*/ 	.word	0x00000000
        /*0010*/ 	.short	0x0005
        /*0012*/ 	.short	0x0024
        /*0014*/ 	.byte	0x00, 0xf0, 0x11, 0x00


	//----- nvinfo : EIATTR_KPARAM_INFO
	.align		4
.L_11:
        /*0018*/ 	.byte	0x04, 0x17
        /*001a*/ 	.short	(.L_13 - .L_12)
.L_12:
        /*001c*/ 	.word	0x00000000
        /*0020*/ 	.short	0x0004
        /*0022*/ 	.short	0x0020
        /*0024*/ 	.byte	0x00, 0xf0, 0x11, 0x00


	//----- nvinfo : EIATTR_KPARAM_INFO
	.align		4
.L_13:
        /*0028*/ 	.byte	0x04, 0x17
        /*002a*/ 	.short	(.L_15 - .L_14)
.L_14:
        /*002c*/ 	.word	0x00000000
        /*0030*/ 	.short	0x0003
        /*0032*/ 	.short	0x0018
        /*0034*/ 	.byte	0x00, 0xf4, 0x21, 0x00


	//----- nvinfo : EIATTR_KPARAM_INFO
	.align		4
.L_15:
        /*0038*/ 	.byte	0x04, 0x17
        /*003a*/ 	.short	(.L_17 - .L_16)
.L_16:
        /*003c*/ 	.word	0x00000000
        /*0040*/ 	.short	0x0002
        /*0042*/ 	.short	0x0010
        /*0044*/ 	.byte	0x00, 0xf4, 0x21, 0x00


	//----- nvinfo : EIATTR_KPARAM_INFO
	.align		4
.L_17:
        /*0048*/ 	.byte	0x04, 0x17
        /*004a*/ 	.short	(.L_19 - .L_18)
.L_18:
        /*004c*/ 	.word	0x00000000
        /*0050*/ 	.short	0x0001
        /*0052*/ 	.short	0x0008
        /*0054*/ 	.byte	0x00, 0xf4, 0x21, 0x00


	//----- nvinfo : EIATTR_KPARAM_INFO
	.align		4
.L_19:
        /*0058*/ 	.byte	0x04, 0x17
        /*005a*/ 	.short	(.L_21 - .L_20)
.L_20:
        /*005c*/ 	.word	0x00000000
        /*0060*/ 	.short	0x0000
        /*0062*/ 	.short	0x0000
        /*0064*/ 	.byte	0x00, 0xf4, 0x21, 0x00


	//----- nvinfo : EIATTR_SPARSE_MMA_MASK
	.align		4
.L_21:
        /*0068*/ 	.byte	0x03, 0x50
        /*006a*/ 	.short	0x0000


	//----- nvinfo : EIATTR_MAXREG_COUNT
	.align		4
        /*006c*/ 	.byte	0x03, 0x1b
        /*006e*/ 	.short	0x00ff


	//----- nvinfo : EIATTR_EXIT_INSTR_OFFSETS
	.align		4
        /*0070*/ 	.byte	0x04, 0x1c
        /*0072*/ 	.short	(.L_23 - .L_22)


	//   ....[0]....
.L_22:
        /*0074*/ 	.word	0x00001910


	//   ....[1]....
        /*0078*/ 	.word	0x00001960


	//----- nvinfo : EIATTR_REQNTID
	.align		4
.L_23:
        /*007c*/ 	.byte	0x04, 0x10
        /*007e*/ 	.short	(.L_25 - .L_24)
.L_24:
        /*0080*/ 	.word	0x00000100
        /*0084*/ 	.word	0x00000001
        /*0088*/ 	.word	0x00000001


	//----- nvinfo : EIATTR_CBANK_PARAM_SIZE
	.align		4
.L_25:
        /*008c*/ 	.byte	0x03, 0x19
        /*008e*/ 	.short	0x0028


	//----- nvinfo : EIATTR_PARAM_CBANK
	.align		4
        /*0090*/ 	.byte	0x04, 0x0a
        /*0092*/ 	.short	(.L_27 - .L_26)
	.align		4
.L_26:
        /*0094*/ 	.word	index@(.nv.constant0.triton_poi_fused_div_sub_0)
        /*0098*/ 	.short	0x0210
        /*009a*/ 	.short	0x0028


	//----- nvinfo : EIATTR_SW_WAR
	.align		4
.L_27:
        /*009c*/ 	.byte	0x04, 0x36
        /*009e*/ 	.short	(.L_29 - .L_28)
.L_28:
        /*00a0*/ 	.word	0x00000008
.L_29:


//--------------------- .nv.callgraph             --------------------------
	.section	.nv.callgraph,"",@"SHT_CUDA_CALLGRAPH"
	.align	4
	.sectionentsize	8
	.align		4
        /*0000*/ 	.word	0x00000000
	.align		4
        /*0004*/ 	.word	0xffffffff
	.align		4
        /*0008*/ 	.word	0x00000000
	.align		4
        /*000c*/ 	.word	0xfffffffe
	.align		4
        /*0010*/ 	.word	0x00000000
	.align		4
        /*0014*/ 	.word	0xfffffffd
	.align		4
        /*0018*/ 	.word	0x00000000
	.align		4
        /*001c*/ 	.word	0xfffffffc


//--------------------- .text.triton_poi_fused_div_sub_0 --------------------------
	.section	.text.triton_poi_fused_div_sub_0,"ax",@progbits
	.sectionflags	@"SHF_BARRIERS=1"
	.align	128
        .global         triton_poi_fused_div_sub_0
        .type           triton_poi_fused_div_sub_0,@function
        .size           triton_poi_fused_div_sub_0,(.L_x_1 - triton_poi_fused_div_sub_0)
        .other          triton_poi_fused_div_sub_0,@"STO_CUDA_ENTRY STV_DEFAULT"
triton_poi_fused_div_sub_0:
.text.triton_poi_fused_div_sub_0:
[----:B------:R-:W0:Y:S01]  /*0000*/  LDC R1, c[0x0][0x28] ;  /* 0x00000a00ff017b82 */ /* 0x000e220000000800 */
[----:B------:R-:W1:Y:S07]  /*0010*/  S2R R0, SR_TID.X ;  /* 0x0000000000007919 */ /* 0x000e6e0000002100 */
[----:B------:R-:W2:Y:S01]  /*0020*/  S2UR UR36, SR_CTAID.Y ;  /* 0x00000000002479c3 */ /* 0x000ea20000002600 */
[----:B------:R-:W-:Y:S01]  /*0030*/  CS2R R16, SRZ ;  /* 0x0000000000107805 */ /* 0x000fe2000001ff00 */
[----:B------:R-:W-:Y:S01]  /*0040*/  ULDC.64 UR42, c[0x0][0x208] ;  /* 0x00008200002a7ab9 */ /* 0x000fe20000000a00 */
[----:B------:R-:W3:Y:S05]  /*0050*/  S2R R45, SR_CTAID.X ;  /* 0x00000000002d7919 */ /* 0x000eea0000002500 */
[----:B------:R-:W4:Y:S08]  /*0060*/  LDC.64 R8, c[0x0][0x220] ;  /* 0x00008800ff087b82 */ /* 0x000f300000000a00 */
[----:B------:R-:W5:Y:S01]  /*0070*/  LDC.64 R6, c[0x0][0x218] ;  /* 0x00008600ff067b82 */ /* 0x000f620000000a00 */
[----:B--2---:R-:W-:-:S07]  /*0080*/  USHF.L.U32 UR36, UR36, 0x4, URZ ;  /* 0x0000000424247899 */ /* 0x004fce000800063f */
[----:B------:R-:W2:Y:S01]  /*0090*/  LDC.64 R4, c[0x0][0x210] ;  /* 0x00008400ff047b82 */ /* 0x000ea20000000a00 */
[----:B-1----:R-:W-:-:S04]  /*00a0*/  SHF.R.U32.HI R2, RZ, 0x6, R0 ;  /* 0x00000006ff027819 */ /* 0x002fc80000011600 */
[----:B------:R-:W-:-:S04]  /*00b0*/  SGXT.U32 R2, R2, 0x2 ;  /* 0x000000020202781a */ /* 0x000fc80000000000 */
[----:B------:R-:W-:-:S04]  /*00c0*/  LOP3.LUT R22, R2, UR36, RZ, 0xfc, !PT ;  /* 0x0000002402167c12 */ /* 0x000fc8000f8efcff */
[C---:B------:R-:W-:Y:S01]  /*00d0*/  ISETP.GE.AND P0, PT, R22.reuse, 0xc, PT ;  /* 0x0000000c1600780c */ /* 0x040fe20003f06270 */
[----:B------:R-:W-:-:S05]  /*00e0*/  IMAD.HI R2, R22, 0x55555556, RZ ;  /* 0x5555555616027827 */ /* 0x000fca00078e02ff */
[----:B------:R-:W-:Y:S02]  /*00f0*/  LEA.HI R3, R2, R2, RZ, 0x1 ;  /* 0x0000000202037211 */ /* 0x000fe400078f08ff */
[----:B------:R-:W-:-:S03]  /*0100*/  SHF.L.U32 R2, R0, 0x2, RZ ;  /* 0x0000000200027819 */ /* 0x000fc600000006ff */
[----:B------:R-:W-:-:S04]  /*0110*/  IMAD R11, R3, -0x3, R22 ;  /* 0xfffffffd030b7824 */ /* 0x000fc800078e0216 */
[----:B----4-:R-:W-:-:S05]  /*0120*/  IMAD.WIDE R12, R11, 0x4, R8 ;  /* 0x000000040b0c7825 */ /* 0x010fca00078e0208 */
[----:B------:R1:W4:Y:S01]  /*0130*/  @!P0 LDG.E.EL R17, desc[UR42][R12.64] ;  /* 0x0000002a0c118981 */ /* 0x000322000c2e1900 */
[----:B------:R-:W-:Y:S02]  /*0140*/  LOP3.LUT R2, R2, 0xfc, RZ, 0xc0, !PT ;  /* 0x000000fc02027812 */ /* 0x000fe400078ec0ff */
[----:B------:R-:W-:Y:S02]  /*0150*/  CS2R R18, SRZ ;  /* 0x0000000000127805 */ /* 0x000fe4000001ff00 */
[----:B------:R-:W-:Y:S02]  /*0160*/  CS2R R24, SRZ ;  /* 0x0000000000187805 */ /* 0x000fe4000001ff00 */
[----:B------:R-:W-:Y:S02]  /*0170*/  CS2R R26, SRZ ;  /* 0x00000000001a7805 */ /* 0x000fe4000001ff00 */
[----:B---3--:R-:W-:Y:S01]  /*0180*/  PRMT R21, R2, 0x6540, R45 ;  /* 0x0000654002157816 */ /* 0x008fe2000000002d */
[----:B-----5:R-:W-:-:S03]  /*0190*/  IMAD.WIDE R10, R11, 0x4, R6 ;  /* 0x000000040b0a7825 */ /* 0x020fc600078e0206 */
[----:B------:R-:W-:Y:S02]  /*01a0*/  LEA R3, R22, R21, 0xc ;  /* 0x0000001516037211 */ /* 0x000fe400078e60ff */
[----:B------:R-:W3:Y:S03]  /*01b0*/  @!P0 LDG.E.EL R19, desc[UR42][R10.64] ;  /* 0x0000002a0a138981 */ /* 0x000ee6000c2e1900 */
[----:B--2---:R-:W-:-:S05]  /*01c0*/  IMAD.WIDE R2, R3, 0x4, R4 ;  /* 0x0000000403027825 */ /* 0x004fca00078e0204 */
[----:B------:R2:W3:Y:S01]  /*01d0*/  @!P0 LDG.E.EL.128 R24, desc[UR42][R2.64] ;  /* 0x0000002a02188981 */ /* 0x0004e2000c2e1d00 */
[----:B------:R-:W-:-:S05]  /*01e0*/  LOP3.LUT R20, R22, 0x4, RZ, 0xfc, !PT ;  /* 0x0000000416147812 */ /* 0x000fca00078efcff */
[C---:B-1----:R-:W-:Y:S01]  /*01f0*/  IMAD.HI R12, R20.reuse, 0x55555556, RZ ;  /* 0x55555556140c7827 */ /* 0x042fe200078e02ff */
[----:B------:R-:W-:Y:S02]  /*0200*/  ISETP.GE.AND P0, PT, R20, 0xc, PT ;  /* 0x0000000c1400780c */ /* 0x000fe40003f06270 */
[----:B------:R-:W-:Y:S02]  /*0210*/  LOP3.LUT R28, R22, 0x8, RZ, 0xfc, !PT ;  /* 0x00000008161c7812 */ /* 0x000fe400078efcff */
[----:B------:R-:W-:-:S03]  /*0220*/  LEA.HI R13, R12, R12, RZ, 0x1 ;  /* 0x0000000c0c0d7211 */ /* 0x000fc600078f08ff */
[----:B--2---:R-:W-:-:S04]  /*0230*/  IMAD.HI R2, R28, 0x55555556, RZ ;  /* 0x555555561c027827 */ /* 0x004fc800078e02ff */
[----:B------:R-:W-:Y:S01]  /*0240*/  IMAD R33, R13, -0x3, R20 ;  /* 0xfffffffd0d217824 */ /* 0x000fe200078e0214 */
[----:B------:R-:W-:-:S03]  /*0250*/  LEA.HI R23, R2, R2, RZ, 0x1 ;  /* 0x0000000202177211 */ /* 0x000fc600078f08ff */
[----:B------:R-:W-:Y:S01]  /*0260*/  IMAD.WIDE R30, R33, 0x4, R8 ;  /* 0x00000004211e7825 */ /* 0x000fe200078e0208 */
[----:B------:R-:W-:Y:S01]  /*0270*/  ISETP.GE.AND P1, PT, R28, 0xc, PT ;  /* 0x0000000c1c00780c */ /* 0x000fe20003f26270 */
[----:B------:R-:W-:-:S03]  /*0280*/  HFMA2.MMA R3, -RZ, RZ, 0, 0 ;  /* 0x00000000ff037435 */ /* 0x000fc600000001ff */
[----:B------:R1:W2:Y:S01]  /*0290*/  @!P0 LDG.E.EL R16, desc[UR42][R30.64] ;  /* 0x0000002a1e108981 */ /* 0x0002a2000c2e1900 */
[----:B------:R-:W-:Y:S01]  /*02a0*/  IMAD R23, R23, -0x3, R28 ;  /* 0xfffffffd17177824 */ /* 0x000fe200078e021c */
[----:B------:R-:W-:-:S03]  /*02b0*/  LOP3.LUT R22, R22, 0xc, RZ, 0xfc, !PT ;  /* 0x0000000c16167812 */ /* 0x000fc600078efcff */
[----:B------:R-:W-:Y:S01]  /*02c0*/  IMAD.WIDE R10, R23, 0x4, R8 ;  /* 0x00000004170a7825 */ /* 0x000fe200078e0208 */
[----:B------:R-:W-:-:S03]  /*02d0*/  UISETP.GE.AND UP0, UPT, UR36, URZ, UPT ;  /* 0x0000003f2400728c */ /* 0x000fc6000bf06270 */
[----:B------:R-:W-:Y:S01]  /*02e0*/  IMAD.HI R2, R22, 0x55555556, RZ ;  /* 0x5555555616027827 */ /* 0x000fe200078e02ff */
[----:B------:R5:W2:Y:S01]  /*02f0*/  @!P1 LDG.E.EL R3, desc[UR42][R10.64] ;  /* 0x0000002a0a039981 */ /* 0x000aa2000c2e1900 */
[----:B-1----:R-:W-:Y:S02]  /*0300*/  LEA R31, R20, R21, 0xc ;  /* 0x00000015141f7211 */ /* 0x002fe400078e60ff */
[----:B------:R-:W-:Y:S02]  /*0310*/  PLOP3.LUT P2, PT, PT, PT, UP0, 0x80, 0x0 ;  /* 0x000000000000781c */ /* 0x000fe40003f4f008 */
[----:B------:R-:W-:Y:S02]  /*0320*/  LEA.HI R29, R2, R2, RZ, 0x1 ;  /* 0x00000002021d7211 */ /* 0x000fe400078f08ff */
[----:B------:R-:W-:Y:S02]  /*0330*/  CS2R R12, SRZ ;  /* 0x00000000000c7805 */ /* 0x000fe4000001ff00 */
[----:B------:R-:W-:Y:S01]  /*0340*/  CS2R R14, SRZ ;  /* 0x00000000000e7805 */ /* 0x000fe2000001ff00 */
[----:B------:R-:W-:-:S04]  /*0350*/  IMAD.WIDE R32, R33, 0x4, R6 ;  /* 0x0000000421207825 */ /* 0x000fc800078e0206 */
[----:B------:R-:W-:Y:S01]  /*0360*/  IMAD.WIDE R30, R31, 0x4, R4 ;  /* 0x000000041f1e7825 */ /* 0x000fe200078e0204 */
[----:B------:R-:W-:Y:S01]  /*0370*/  MOV R2, RZ ;  /* 0x000000ff00027202 */ /* 0x000fe20000000f00 */
[----:B------:R-:W2:Y:S02]  /*0380*/  @!P0 LDG.E.EL R18, desc[UR42][R32.64] ;  /* 0x0000002a20128981 */ /* 0x000ea4000c2e1900 */
[----:B------:R-:W-:Y:S02]  /*0390*/  IMAD R37, R29, -0x3, R22 ;  /* 0xfffffffd1d257824 */ /* 0x000fe400078e0216 */
[----:B------:R1:W2:Y:S02]  /*03a0*/  @!P0 LDG.E.EL.128 R12, desc[UR42][R30.64] ;  /* 0x0000002a1e0c8981 */ /* 0x0002a4000c2e1d00 */
[----:B------:R-:W-:Y:S01]  /*03b0*/  IMAD.WIDE R34, R37, 0x4, R8 ;  /* 0x0000000425227825 */ /* 0x000fe200078e0208 */
[----:B------:R-:W-:Y:S01]  /*03c0*/  HFMA2.MMA R20, -RZ, RZ, 0, 0 ;  /* 0x00000000ff147435 */ /* 0x000fe200000001ff */
[----:B------:R-:W-:-:S02]  /*03d0*/  LEA R39, R28, R21, 0xc ;  /* 0x000000151c277211 */ /* 0x000fc400078e60ff */
[----:B------:R-:W-:Y:S02]  /*03e0*/  CS2R R8, SRZ ;  /* 0x0000000000087805 */ /* 0x000fe4000001ff00 */
[----:B-----5:R-:W-:Y:S01]  /*03f0*/  CS2R R10, SRZ ;  /* 0x00000000000a7805 */ /* 0x020fe2000001ff00 */
[----:B------:R5:W2:Y:S01]  /*0400*/  @!P2 LDG.E.EL R2, desc[UR42][R34.64] ;  /* 0x0000002a2202a981 */ /* 0x000aa2000c2e1900 */
[----:B------:R-:W-:-:S04]  /*0410*/  IMAD.WIDE R28, R23, 0x4, R6 ;  /* 0x00000004171c7825 */ /* 0x000fc800078e0206 */
[----:B01----:R-:W-:Y:S01]  /*0420*/  IMAD.WIDE R30, R39, 0x4, R4 ;  /* 0x00000004271e7825 */ /* 0x003fe200078e0204 */
[----:B------:R-:W2:Y:S01]  /*0430*/  @!P1 LDG.E.EL R20, desc[UR42][R28.64] ;  /* 0x0000002a1c149981 */ /* 0x000ea2000c2e1900 */
[----:B------:R-:W-:-:S03]  /*0440*/  PLOP3.LUT P0, PT, PT, PT, UP0, 0x80, 0x0 ;  /* 0x000000000000781c */ /* 0x000fc60003f0f008 */
[----:B------:R-:W2:Y:S01]  /*0450*/  @!P1 LDG.E.EL.128 R8, desc[UR42][R30.64] ;  /* 0x0000002a1e089981 */ /* 0x000ea2000c2e1d00 */
[----:B------:R-:W-:Y:S02]  /*0460*/  PLOP3.LUT P1, PT, PT, PT, UP0, 0x80, 0x0 ;  /* 0x000000000000781c */ /* 0x000fe40003f2f008 */
[----:B------:R-:W-:Y:S01]  /*0470*/  LEA R33, R22, R21, 0xc ;  /* 0x0000001516217211 */ /* 0x000fe200078e60ff */
[----:B-----5:R-:W-:Y:S01]  /*0480*/  IMAD.WIDE R34, R37, 0x4, R6 ;  /* 0x0000000425227825 */ /* 0x020fe200078e0206 */
[----:B------:R-:W-:Y:S02]  /*0490*/  MOV R22, RZ ;  /* 0x000000ff00167202 */ /* 0x000fe40000000f00 */
[----:B------:R-:W-:Y:S01]  /*04a0*/  CS2R R6, SRZ ;  /* 0x0000000000067805 */ /* 0x000fe2000001ff00 */
[----:B------:R-:W-:Y:S01]  /*04b0*/  IMAD.WIDE R32, R33, 0x4, R4 ;  /* 0x0000000421207825 */ /* 0x000fe200078e0204 */
[----:B------:R-:W-:-:S05]  /*04c0*/  CS2R R4, SRZ ;  /* 0x0000000000047805 */ /* 0x000fca000001ff00 */
[----:B------:R0:W5:Y:S04]  /*04d0*/  @!P1 LDG.E.EL R22, desc[UR42][R34.64] ;  /* 0x0000002a22169981 */ /* 0x000168000c2e1900 */
[----:B------:R1:W5:Y:S01]  /*04e0*/  @!P0 LDG.E.EL.128 R4, desc[UR42][R32.64] ;  /* 0x0000002a20048981 */ /* 0x000362000c2e1d00 */
[----:B------:R-:W-:Y:S02]  /*04f0*/  UIADD3 UR44, UR36, 0xa, URZ ;  /* 0x0000000a242c7890 */ /* 0x000fe4000fffe03f */
[----:B------:R-:W-:Y:S02]  /*0500*/  UIADD3 UR53, UR36, 0x1, URZ ;  /* 0x0000000124357890 */ /* 0x000fe4000fffe03f */
[----:B------:R-:W-:Y:S02]  /*0510*/  UIADD3 UR52, UR36, 0x2, URZ ;  /* 0x0000000224347890 */ /* 0x000fe4000fffe03f */
[----:B------:R-:W-:-:S02]  /*0520*/  UIADD3 UR51, UR36, 0x3, URZ ;  /* 0x0000000324337890 */ /* 0x000fc4000fffe03f */
[----:B------:R-:W-:Y:S02]  /*0530*/  UIADD3 UR50, UR36, 0x4, URZ ;  /* 0x0000000424327890 */ /* 0x000fe4000fffe03f */
[----:B------:R-:W-:Y:S02]  /*0540*/  UIADD3 UR49, UR36, 0x5, URZ ;  /* 0x0000000524317890 */ /* 0x000fe4000fffe03f */
        /* <DEDUP_REMOVED lines=9> */
[----:B------:R-:W-:-:S02]  /*05e0*/  UIMAD.WIDE UR34, UR36, 0x55555556, URZ ;  /* 0x55555556242278a5 */ /* 0x000fc4000f8e023f */
[----:B------:R-:W-:Y:S02]  /*05f0*/  UIMAD.WIDE UR4, UR44, 0x55555556, URZ ;  /* 0x555555562c0478a5 */ /* 0x000fe4000f8e023f */
[----:B------:R-:W-:Y:S02]  /*0600*/  UIMAD.WIDE UR32, UR53, 0x55555556, URZ ;  /* 0x55555556352078a5 */ /* 0x000fe4000f8e023f */
[----:B------:R-:W-:Y:S02]  /*0610*/  UIMAD.WIDE UR30, UR52, 0x55555556, URZ ;  /* 0x55555556341e78a5 */ /* 0x000fe4000f8e023f */
[----:B------:R-:W-:Y:S02]  /*0620*/  UIMAD.WIDE UR28, UR51, 0x55555556, URZ ;  /* 0x55555556331c78a5 */ /* 0x000fe4000f8e023f */
[----:B------:R-:W-:Y:S02]  /*0630*/  UIMAD.WIDE UR26, UR50, 0x55555556, URZ ;  /* 0x55555556321a78a5 */ /* 0x000fe4000f8e023f */
        /* <DEDUP_REMOVED lines=10> */
[----:B------:R-:W-:Y:S01]  /*06e0*/  ULEA.HI UR35, UR35, UR35, URZ, 0x1 ;  /* 0x0000002323237291 */ /* 0x000fe2000f8f083f */
[----:B------:R-:W-:Y:S01]  /*06f0*/  PRMT R45, R0, 0x6540, R45 ;  /* 0x00006540002d7816 */ /* 0x000fe2000000002d */
[----:B------:R-:W-:Y:S01]  /*0700*/  ULEA.HI UR4, UR5, UR5, URZ, 0x1 ;  /* 0x0000000505047291 */ /* 0x000fe2000f8f083f */
[----:B------:R-:W-:Y:S01]  /*0710*/  HFMA2.MMA R43, -RZ, RZ, 0, 1.78813934326171875e-07 ;  /* 0x00000003ff2b7435 */ /* 0x000fe200000001ff */
[----:B------:R-:W-:Y:S01]  /*0720*/  ULEA.HI UR32, UR33, UR33, URZ, 0x1 ;  /* 0x0000002121207291 */ /* 0x000fe2000f8f083f */
[----:B------:R-:W-:Y:S01]  /*0730*/  HFMA2.MMA R39, -RZ, RZ, 0, 1.78813934326171875e-07 ;  /* 0x00000003ff277435 */ /* 0x000fe200000001ff */
[----:B------:R-:W-:Y:S01]  /*0740*/  ULEA.HI UR30, UR31, UR31, URZ, 0x1 ;  /* 0x0000001f1f1e7291 */ /* 0x000fe2000f8f083f */
[----:B0-----:R-:W-:Y:S01]  /*0750*/  HFMA2.MMA R35, -RZ, RZ, 0, 1.78813934326171875e-07 ;  /* 0x00000003ff237435 */ /* 0x001fe200000001ff */
[----:B------:R-:W-:Y:S01]  /*0760*/  ULEA.HI UR28, UR29, UR29, URZ, 0x1 ;  /* 0x0000001d1d1c7291 */ /* 0x000fe2000f8f083f */
[----:B------:R-:W-:Y:S01]  /*0770*/  HFMA2.MMA R31, -RZ, RZ, 0, 1.78813934326171875e-07 ;  /* 0x00000003ff1f7435 */ /* 0x000fe200000001ff */
        /* <DEDUP_REMOVED lines=8> */
[----:B------:R-:W-:-:S02]  /*0800*/  ULEA.HI UR18, UR19, UR19, URZ, 0x1 ;  /* 0x0000001313127291 */ /* 0x000fc4000f8f083f */
[----:B------:R-:W-:Y:S02]  /*0810*/  ULEA.HI UR16, UR17, UR17, URZ, 0x1 ;  /* 0x0000001111107291 */ /* 0x000fe4000f8f083f */
[----:B------:R-:W-:Y:S02]  /*0820*/  ULEA.HI UR5, UR15, UR15, URZ, 0x1 ;  /* 0x0000000f0f057291 */ /* 0x000fe4000f8f083f */
[----:B------:R-:W-:Y:S02]  /*0830*/  ULEA.HI UR12, UR13, UR13, URZ, 0x1 ;  /* 0x0000000d0d0c7291 */ /* 0x000fe4000f8f083f */
[----:B------:R-:W-:Y:S02]  /*0840*/  ULEA.HI UR11, UR11, UR11, URZ, 0x1 ;  /* 0x0000000b0b0b7291 */ /* 0x000fe4000f8f083f */
[----:B------:R-:W-:Y:S02]  /*0850*/  ULEA.HI UR9, UR9, UR9, URZ, 0x1 ;  /* 0x0000000909097291 */ /* 0x000fe4000f8f083f */
[----:B------:R-:W-:-:S02]  /*0860*/  ULEA.HI UR7, UR7, UR7, URZ, 0x1 ;  /* 0x0000000707077291 */ /* 0x000fc4000f8f083f */
[----:B------:R-:W-:Y:S01]  /*0870*/  UIMAD UR34, UR35, -0x3, UR36 ;  /* 0xfffffffd232278a4 */ /* 0x000fe2000f8e0224 */
[----:B------:R-:W-:Y:S01]  /*0880*/  MOV R41, 0x3 ;  /* 0x0000000300297802 */ /* 0x000fe20000000f00 */
[----:B------:R-:W-:Y:S01]  /*0890*/  UIMAD UR37, UR12, -0x3, UR37 ;  /* 0xfffffffd0c2578a4 */ /* 0x000fe2000f8e0225 */
[----:B------:R-:W-:Y:S01]  /*08a0*/  MOV R37, 0x3 ;  /* 0x0000000300257802 */ /* 0x000fe20000000f00 */
[----:B------:R-:W-:Y:S01]  /*08b0*/  UIMAD UR38, UR11, -0x3, UR38 ;  /* 0xfffffffd0b2678a4 */ /* 0x000fe2000f8e0226 */
[----:B-1----:R-:W-:Y:S01]  /*08c0*/  MOV R33, 0x3 ;  /* 0x0000000300217802 */ /* 0x002fe20000000f00 */
[----:B------:R-:W-:Y:S01]  /*08d0*/  UIMAD UR40, UR9, -0x3, UR40 ;  /* 0xfffffffd092878a4 */ /* 0x000fe2000f8e0228 */
[----:B------:R-:W-:Y:S01]  /*08e0*/  MOV R29, 0x3 ;  /* 0x00000003001d7802 */ /* 0x000fe20000000f00 */
[----:B------:R-:W-:Y:S01]  /*08f0*/  UIMAD UR39, UR7, -0x3, UR39 ;  /* 0xfffffffd072778a4 */ /* 0x000fe2000f8e0227 */
[----:B------:R-:W-:Y:S01]  /*0900*/  MOV R42, 0x3 ;  /* 0x00000003002a7802 */ /* 0x000fe20000000f00 */
[----:B------:R-:W-:Y:S01]  /*0910*/  UIMAD UR6, UR32, -0x3, UR53 ;  /* 0xfffffffd200678a4 */ /* 0x000fe2000f8e0235 */
[----:B------:R-:W-:Y:S01]  /*0920*/  MOV R38, 0x3 ;  /* 0x0000000300267802 */ /* 0x000fe20000000f00 */
[----:B------:R-:W-:-:S02]  /*0930*/  UIMAD UR8, UR30, -0x3, UR52 ;  /* 0xfffffffd1e0878a4 */ /* 0x000fc4000f8e0234 */
[----:B------:R-:W-:Y:S02]  /*0940*/  UIMAD UR10, UR28, -0x3, UR51 ;  /* 0xfffffffd1c0a78a4 */ /* 0x000fe4000f8e0233 */
[----:B------:R-:W-:Y:S02]  /*0950*/  UIMAD UR13, UR26, -0x3, UR50 ;  /* 0xfffffffd1a0d78a4 */ /* 0x000fe4000f8e0232 */
[----:B------:R-:W-:Y:S02]  /*0960*/  UIMAD UR14, UR24, -0x3, UR49 ;  /* 0xfffffffd180e78a4 */ /* 0x000fe4000f8e0231 */
[----:B------:R-:W-:Y:S02]  /*0970*/  UIMAD UR15, UR22, -0x3, UR48 ;  /* 0xfffffffd160f78a4 */ /* 0x000fe4000f8e0230 */
[----:B------:R-:W-:Y:S02]  /*0980*/  UIMAD UR17, UR20, -0x3, UR47 ;  /* 0xfffffffd141178a4 */ /* 0x000fe4000f8e022f */
[----:B------:R-:W-:-:S02]  /*0990*/  UIMAD UR19, UR18, -0x3, UR46 ;  /* 0xfffffffd121378a4 */ /* 0x000fc4000f8e022e */
[----:B------:R-:W-:Y:S02]  /*09a0*/  UIMAD UR21, UR16, -0x3, UR45 ;  /* 0xfffffffd101578a4 */ /* 0x000fe4000f8e022d */
[----:B------:R-:W-:Y:S02]  /*09b0*/  UIMAD UR23, UR4, -0x3, UR44 ;  /* 0xfffffffd041778a4 */ /* 0x000fe4000f8e022c */
[----:B------:R-:W-:Y:S02]  /*09c0*/  UIMAD UR25, UR5, -0x3, UR41 ;  /* 0xfffffffd051978a4 */ /* 0x000fe4000f8e0229 */
[----:B------:R-:W-:Y:S01]  /*09d0*/  UIMAD UR34, UR35, 0x3000, UR34 ;  /* 0x00003000232278a4 */ /* 0x000fe2000f8e0222 */
[C---:B------:R-:W-:Y:S02]  /*09e0*/  IMAD R43, R45.reuse, R43, UR6 ;  /* 0x000000062d2b7e24 */ /* 0x040fe4000f8e022b */
[C---:B------:R-:W-:Y:S02]  /*09f0*/  IMAD R41, R45.reuse, R41, UR8 ;  /* 0x000000082d297e24 */ /* 0x040fe4000f8e0229 */
[----:B------:R-:W-:-:S02]  /*0a00*/  IMAD R39, R45, R39, UR10 ;  /* 0x0000000a2d277e24 */ /* 0x000fc4000f8e0227 */
[C---:B------:R-:W-:Y:S02]  /*0a10*/  IMAD R37, R45.reuse, R37, UR13 ;  /* 0x0000000d2d257e24 */ /* 0x040fe4000f8e0225 */
[C---:B------:R-:W-:Y:S02]  /*0a20*/  IMAD R35, R45.reuse, R35, UR14 ;  /* 0x0000000e2d237e24 */ /* 0x040fe4000f8e0223 */
[C---:B------:R-:W-:Y:S02]  /*0a30*/  IMAD R33, R45.reuse, R33, UR15 ;  /* 0x0000000f2d217e24 */ /* 0x040fe4000f8e0221 */
[C---:B------:R-:W-:Y:S02]  /*0a40*/  IMAD R31, R45.reuse, R31, UR17 ;  /* 0x000000112d1f7e24 */ /* 0x040fe4000f8e021f */
[C---:B------:R-:W-:Y:S02]  /*0a50*/  IMAD R29, R45.reuse, R29, UR19 ;  /* 0x000000132d1d7e24 */ /* 0x040fe4000f8e021d */
[----:B------:R-:W-:-:S02]  /*0a60*/  IMAD R23, R45, R38, UR37 ;  /* 0x000000252d177e24 */ /* 0x000fc4000f8e0226 */
[----:B------:R-:W-:Y:S01]  /*0a70*/  IMAD R21, R45, R36, UR38 ;  /* 0x000000262d157e24 */ /* 0x000fe2000f8e0224 */
[C---:B----4-:R-:W-:Y:S02]  /*0a80*/  FSETP.GT.AND P0, PT, |R17|.reuse, 8.50705917302346158658e+37, PT ;  /* 0x7e8000001100780b */ /* 0x050fe40003f04200 */
[----:B------:R-:W-:-:S11]  /*0a90*/  FSETP.GEU.AND P1, PT, |R17|, 1.175494350822287508e-38, PT ;  /* 0x008000001100780b */ /* 0x000fd60003f2e200 */
[----:B------:R-:W-:-:S04]  /*0aa0*/  @P0 FMUL R17, R17, 0.25 ;  /* 0x3e80000011110820 */ /* 0x000fc80000400000 */
[----:B------:R-:W-:Y:S01]  /*0ab0*/  @!P1 FMUL R17, R17, 16777216 ;  /* 0x4b80000011119820 */ /* 0x000fe20000400000 */
[----:B---3--:R-:W-:-:S05]  /*0ac0*/  FADD R26, -R19, R26 ;  /* 0x0000001a131a7221 */ /* 0x008fca0000000100 */
[----:B------:R-:W0:Y:S01]  /*0ad0*/  MUFU.RCP R17, R17 ;  /* 0x0000001100117308 */ /* 0x000e220000001000 */
[C---:B------:R-:W-:Y:S01]  /*0ae0*/  FADD R24, -R19.reuse, R24 ;  /* 0x0000001813187221 */ /* 0x040fe20000000100 */
[C---:B------:R-:W-:Y:S01]  /*0af0*/  FADD R25, -R19.reuse, R25 ;  /* 0x0000001913197221 */ /* 0x040fe20000000100 */
[----:B------:R-:W-:Y:S01]  /*0b00*/  @P0 FMUL R26, R26, 0.25 ;  /* 0x3e8000001a1a0820 */ /* 0x000fe20000400000 */
[----:B------:R-:W-:Y:S01]  /*0b10*/  FADD R19, -R19, R27 ;  /* 0x0000001b13137221 */ /* 0x000fe20000000100 */
[----:B------:R-:W-:Y:S01]  /*0b20*/  @P0 FMUL R24, R24, 0.25 ;  /* 0x3e80000018180820 */ /* 0x000fe20000400000 */
[----:B------:R-:W-:Y:S01]  /*0b30*/  @P0 FMUL R25, R25, 0.25 ;  /* 0x3e80000019190820 */ /* 0x000fe20000400000 */
[----:B------:R-:W-:Y:S01]  /*0b40*/  @!P1 FMUL R26, R26, 16777216 ;  /* 0x4b8000001a1a9820 */ /* 0x000fe20000400000 */
[----:B------:R-:W-:Y:S01]  /*0b50*/  @P0 FMUL R19, R19, 0.25 ;  /* 0x3e80000013130820 */ /* 0x000fe20000400000 */
[----:B------:R-:W-:Y:S01]  /*0b60*/  @!P1 FMUL R24, R24, 16777216 ;  /* 0x4b80000018189820 */ /* 0x000fe20000400000 */
[----:B------:R-:W-:-:S02]  /*0b70*/  @!P1 FMUL R25, R25, 16777216 ;  /* 0x4b80000019199820 */ /* 0x000fc40000400000 */
[----:B------:R-:W-:Y:S01]  /*0b80*/  @!P1 FMUL R19, R19, 16777216 ;  /* 0x4b80000013139820 */ /* 0x000fe20000400000 */
[C---:B0-----:R-:W-:Y:S01]  /*0b90*/  FMUL R30, R17.reuse, R26 ;  /* 0x0000001a111e7220 */ /* 0x041fe20000400000 */
[C---:B------:R-:W-:Y:S01]  /*0ba0*/  FMUL R32, R17.reuse, R24 ;  /* 0x0000001811207220 */ /* 0x040fe20000400000 */
[----:B------:R-:W-:Y:S02]  /*0bb0*/  MOV R26, 0x3 ;  /* 0x00000003001a7802 */ /* 0x000fe40000000f00 */
[----:B------:R-:W-:Y:S01]  /*0bc0*/  MOV R24, 0x3 ;  /* 0x0000000300187802 */ /* 0x000fe20000000f00 */
[C---:B------:R-:W-:Y:S01]  /*0bd0*/  FMUL R28, R17.reuse, R25 ;  /* 0x00000019111c7220 */ /* 0x040fe20000400000 */
[----:B------:R-:W-:Y:S01]  /*0be0*/  FMUL R34, R17, R19 ;  /* 0x0000001311227220 */ /* 0x000fe20000400000 */
[C---:B------:R-:W-:Y:S02]  /*0bf0*/  IMAD R27, R45.reuse, R44, UR21 ;  /* 0x000000152d1b7e24 */ /* 0x040fe4000f8e022c */
[----:B------:R-:W-:-:S02]  /*0c00*/  IMAD R25, R45, R42, UR23 ;  /* 0x000000172d197e24 */ /* 0x000fc4000f8e022a */
[C---:B------:R-:W-:Y:S02]  /*0c10*/  IMAD R17, R45.reuse, R40, UR25 ;  /* 0x000000192d117e24 */ /* 0x040fe4000f8e0228 */
[C---:B------:R-:W-:Y:S02]  /*0c20*/  IMAD R19, R45.reuse, R26, UR40 ;  /* 0x000000282d137e24 */ /* 0x040fe4000f8e021a */
[C---:B------:R-:W-:Y:S02]  /*0c30*/  IMAD R0, R45.reuse, R0, UR39 ;  /* 0x000000272d007e24 */ /* 0x040fe4000f8e0200 */
[----:B------:R-:W-:Y:S01]  /*0c40*/  IMAD R45, R45, R24, UR34 ;  /* 0x000000222d2d7e24 */ /* 0x000fe2000f8e0218 */
[----:B------:R-:W-:Y:S02]  /*0c50*/  MOV R24, UR30 ;  /* 0x0000001e00187c02 */ /* 0x000fe40008000f00 */
[----:B------:R-:W-:-:S03]  /*0c60*/  MOV R26, UR32 ;  /* 0x00000020001a7c02 */ /* 0x000fc60008000f00 */
[----:B------:R-:W-:Y:S01]  /*0c70*/  IMAD R41, R24, 0x3000, R41 ;  /* 0x0000300018297824 */ /* 0x000fe200078e0229 */
[----:B------:R-:W-:Y:S01]  /*0c80*/  MOV R24, UR26 ;  /* 0x0000001a00187c02 */ /* 0x000fe20008000f00 */
[----:B------:R-:W-:Y:S01]  /*0c90*/  IMAD R43, R26, 0x3000, R43 ;  /* 0x000030001a2b7824 */ /* 0x000fe200078e022b */
[----:B------:R-:W-:Y:S01]  /*0ca0*/  MOV R26, UR28 ;  /* 0x0000001c001a7c02 */ /* 0x000fe20008000f00 */
[----:B------:R-:W0:Y:S02]  /*0cb0*/  S2R R36, SR_TID.X ;  /* 0x0000000000247919 */ /* 0x000e240000002100 */
[----:B------:R-:W-:Y:S01]  /*0cc0*/  IMAD R37, R24, 0x3000, R37 ;  /* 0x0000300018257824 */ /* 0x000fe200078e0225 */
[----:B------:R-:W-:Y:S01]  /*0cd0*/  MOV R24, UR22 ;  /* 0x0000001600187c02 */ /* 0x000fe20008000f00 */
[----:B------:R-:W-:Y:S01]  /*0ce0*/  IMAD R39, R26, 0x3000, R39 ;  /* 0x000030001a277824 */ /* 0x000fe200078e0227 */
[----:B------:R-:W-:-:S03]  /*0cf0*/  MOV R26, UR24 ;  /* 0x00000018001a7c02 */ /* 0x000fc60008000f00 */
[----:B------:R-:W-:Y:S01]  /*0d00*/  IMAD R33, R24, 0x3000, R33 ;  /* 0x0000300018217824 */ /* 0x000fe200078e0221 */
[----:B------:R-:W-:Y:S01]  /*0d10*/  MOV R24, UR20 ;  /* 0x0000001400187c02 */ /* 0x000fe20008000f00 */
[----:B------:R-:W1:Y:S01]  /*0d20*/  S2UR UR6, SR_CgaCtaId ;  /* 0x00000000000679c3 */ /* 0x000e620000008800 */
[----:B------:R-:W-:Y:S01]  /*0d30*/  IMAD R35, R26, 0x3000, R35 ;  /* 0x000030001a237824 */ /* 0x000fe200078e0223 */
[----:B------:R-:W-:Y:S02]  /*0d40*/  MOV R26, UR18 ;  /* 0x00000012001a7c02 */ /* 0x000fe40008000f00 */
[----:B------:R-:W-:Y:S01]  /*0d50*/  IMAD R31, R24, 0x3000, R31 ;  /* 0x00003000181f7824 */ /* 0x000fe200078e021f */
[----:B------:R-:W-:Y:S02]  /*0d60*/  MOV R24, UR16 ;  /* 0x0000001000187c02 */ /* 0x000fe40008000f00 */
[----:B------:R-:W-:Y:S01]  /*0d70*/  IMAD R29, R26, 0x3000, R29 ;  /* 0x000030001a1d7824 */ /* 0x000fe200078e021d */
[----:B------:R-:W-:-:S02]  /*0d80*/  MOV R26, UR4 ;  /* 0x00000004001a7c02 */ /* 0x000fc40008000f00 */
[----:B------:R-:W-:Y:S01]  /*0d90*/  IMAD R27, R24, 0x3000, R27 ;  /* 0x00003000181b7824 */ /* 0x000fe200078e021b */
[----:B------:R-:W-:Y:S02]  /*0da0*/  MOV R24, UR5 ;  /* 0x0000000500187c02 */ /* 0x000fe40008000f00 */
[----:B------:R-:W-:Y:S01]  /*0db0*/  IMAD R25, R26, 0x3000, R25 ;  /* 0x000030001a197824 */ /* 0x000fe200078e0219 */
[----:B------:R-:W-:Y:S02]  /*0dc0*/  MOV R26, UR12 ;  /* 0x0000000c001a7c02 */ /* 0x000fe40008000f00 */
[----:B------:R-:W-:Y:S01]  /*0dd0*/  IMAD R17, R24, 0x3000, R17 ;  /* 0x0000300018117824 */ /* 0x000fe200078e0211 */
[----:B--2---:R-:W-:Y:S02]  /*0de0*/  FSETP.GT.AND P0, PT, |R16|, 8.50705917302346158658e+37, PT ;  /* 0x7e8000001000780b */ /* 0x004fe40003f04200 */
[----:B------:R-:W-:Y:S01]  /*0df0*/  MOV R24, UR11 ;  /* 0x0000000b00187c02 */ /* 0x000fe20008000f00 */
[----:B------:R-:W-:Y:S01]  /*0e00*/  IMAD R23, R26, 0x3000, R23 ;  /* 0x000030001a177824 */ /* 0x000fe200078e0217 */
[----:B------:R-:W-:-:S02]  /*0e10*/  FSETP.GEU.AND P3, PT, |R16|, 1.175494350822287508e-38, PT ;  /* 0x008000001000780b */ /* 0x000fc40003f6e200 */
[----:B------:R-:W-:Y:S01]  /*0e20*/  MOV R26, UR9 ;  /* 0x00000009001a7c02 */ /* 0x000fe20008000f00 */
[----:B------:R-:W-:Y:S01]  /*0e30*/  IMAD R21, R24, 0x3000, R21 ;  /* 0x0000300018157824 */ /* 0x000fe200078e0215 */
[----:B------:R-:W-:Y:S01]  /*0e40*/  UMOV UR4, 0x400 ;  /* 0x0000040000047882 */ /* 0x000fe20000000000 */
[----:B0-----:R-:W-:Y:S01]  /*0e50*/  SHF.L.U32 R24, R36, 0x2, RZ ;  /* 0x0000000224187819 */ /* 0x001fe200000006ff */
[----:B-1----:R-:W-:Y:S01]  /*0e60*/  UPRMT UR4, UR6, 0x654, UR4 ;  /* 0x0000065406047896 */ /* 0x002fe20008000004 */
[----:B------:R-:W-:Y:S01]  /*0e70*/  IMAD R19, R26, 0x3000, R19 ;  /* 0x000030001a137824 */ /* 0x000fe200078e0213 */
[C---:B------:R-:W-:Y:S02]  /*0e80*/  FSETP.GT.AND P1, PT, |R3|.reuse, 8.50705917302346158658e+37, PT ;  /* 0x7e8000000300780b */ /* 0x040fe40003f24200 */
[----:B------:R-:W-:Y:S01]  /*0e90*/  LOP3.LUT R26, R24, 0x300, RZ, 0xc0, !PT ;  /* 0x00000300181a7812 */ /* 0x000fe200078ec0ff */
[----:B------:R-:W-:Y:S01]  /*0ea0*/  @P0 FMUL R16, R16, 0.25 ;  /* 0x3e80000010100820 */ /* 0x000fe20000400000 */
[----:B------:R-:W-:-:S02]  /*0eb0*/  FSETP.GEU.AND P4, PT, |R3|, 1.175494350822287508e-38, PT ;  /* 0x008000000300780b */ /* 0x000fc40003f8e200 */
[----:B------:R-:W-:Y:S01]  /*0ec0*/  LEA.HI R38, R26, UR4, RZ, 0x1a ;  /* 0x000000041a267c11 */ /* 0x000fe2000f8fd0ff */
[----:B------:R-:W-:Y:S01]  /*0ed0*/  @!P3 FMUL R16, R16, 16777216 ;  /* 0x4b8000001010b820 */ /* 0x000fe20000400000 */
[----:B------:R-:W-:-:S04]  /*0ee0*/  LOP3.LUT R26, R24, 0x3fc, RZ, 0xc0, !PT ;  /* 0x000003fc181a7812 */ /* 0x000fc800078ec0ff */
[----:B------:R-:W-:Y:S02]  /*0ef0*/  LEA R26, R26, R38, 0x2 ;  /* 0x000000261a1a7211 */ /* 0x000fe400078e10ff */
[----:B------:R-:W-:Y:S01]  /*0f00*/  SHF.R.U32.HI R38, RZ, 0x8, R24 ;  /* 0x00000008ff267819 */ /* 0x000fe20000011618 */
[----:B------:R-:W0:Y:S01]  /*0f10*/  MUFU.RCP R16, R16 ;  /* 0x0000001000107308 */ /* 0x000e220000001000 */
[----:B------:R-:W-:Y:S01]  /*0f20*/  @P1 FMUL R3, R3, 0.25 ;  /* 0x3e80000003031820 */ /* 0x000fe20000400000 */
[----:B------:R-:W-:Y:S01]  /*0f30*/  FADD R15, -R18, R15 ;  /* 0x0000000f120f7221 */ /* 0x000fe20000000100 */
[----:B------:R-:W-:Y:S01]  /*0f40*/  SGXT.U32 R38, R38, 0x2 ;  /* 0x000000022626781a */ /* 0x000fe20000000000 */
[C---:B------:R-:W-:Y:S01]  /*0f50*/  FADD R12, -R18.reuse, R12 ;  /* 0x0000000c120c7221 */ /* 0x040fe20000000100 */
[----:B------:R-:W-:Y:S01]  /*0f60*/  @!P4 FMUL R3, R3, 16777216 ;  /* 0x4b8000000303c820 */ /* 0x000fe20000400000 */
[C---:B------:R-:W-:Y:S01]  /*0f70*/  FADD R14, -R18.reuse, R14 ;  /* 0x0000000e120e7221 */ /* 0x040fe20000000100 */
[----:B------:R-:W-:Y:S01]  /*0f80*/  LOP3.LUT R24, R38, 0x3fc, R24, 0xf8, !PT ;  /* 0x000003fc26187812 */ /* 0x000fe200078ef818 */
[----:B------:R-:W-:Y:S01]  /*0f90*/  FADD R38, -R18, R13 ;  /* 0x0000000d12267221 */ /* 0x000fe20000000100 */
[----:B------:R-:W-:Y:S01]  /*0fa0*/  @P0 FMUL R15, R15, 0.25 ;  /* 0x3e8000000f0f0820 */ /* 0x000fe20000400000 */
[----:B------:R-:W-:Y:S01]  /*0fb0*/  FSETP.GT.AND P2, PT, |R2|, 8.50705917302346158658e+37, PT ;  /* 0x7e8000000200780b */ /* 0x000fe20003f44200 */
[----:B------:R-:W-:Y:S01]  /*0fc0*/  @P0 FMUL R12, R12, 0.25 ;  /* 0x3e8000000c0c0820 */ /* 0x000fe20000400000 */
[----:B------:R-:W-:Y:S01]  /*0fd0*/  @P0 FMUL R38, R38, 0.25 ;  /* 0x3e80000026260820 */ /* 0x000fe20000400000 */
[----:B------:R-:W-:Y:S01]  /*0fe0*/  @P0 FMUL R14, R14, 0.25 ;  /* 0x3e8000000e0e0820 */ /* 0x000fe20000400000 */
[----:B------:R-:W-:Y:S01]  /*0ff0*/  @!P3 FMUL R15, R15, 16777216 ;  /* 0x4b8000000f0fb820 */ /* 0x000fe20000400000 */
[----:B------:R-:W1:Y:S01]  /*1000*/  MUFU.RCP R3, R3 ;  /* 0x0000000300037308 */ /* 0x000e620000001000 */
[----:B------:R-:W-:Y:S01]  /*1010*/  FSETP.GEU.AND P0, PT, |R2|, 1.175494350822287508e-38, PT ;  /* 0x008000000200780b */ /* 0x000fe20003f0e200 */
[----:B------:R-:W-:Y:S01]  /*1020*/  FADD R8, -R20, R8 ;  /* 0x0000000814087221 */ /* 0x000fe20000000100 */
[----:B------:R-:W-:Y:S01]  /*1030*/  LEA R24, R24, UR4, 0x2 ;  /* 0x0000000418187c11 */ /* 0x000fe2000f8e10ff */
[----:B0-----:R-:W-:Y:S01]  /*1040*/  FMUL R40, R16, R15 ;  /* 0x0000000f10287220 */ /* 0x001fe20000400000 */
[C---:B------:R-:W-:Y:S01]  /*1050*/  FADD R15, -R20.reuse, R9 ;  /* 0x00000009140f7221 */ /* 0x040fe20000000100 */
[C---:B------:R-:W-:Y:S01]  /*1060*/  FADD R10, -R20.reuse, R10 ;  /* 0x0000000a140a7221 */ /* 0x040fe20000000100 */
[----:B------:R-:W-:Y:S01]  /*1070*/  FADD R11, -R20, R11 ;  /* 0x0000000b140b7221 */ /* 0x000fe20000000100 */
[----:B------:R-:W-:Y:S01]  /*1080*/  STS [R24], R32 ;  /* 0x0000002018007388 */ /* 0x000fe20000000800 */
[----:B------:R-:W-:Y:S01]  /*1090*/  @P1 FMUL R8, R8, 0.25 ;  /* 0x3e80000008081820 */ /* 0x000fe20000400000 */
[----:B------:R-:W-:Y:S01]  /*10a0*/  @P1 FMUL R15, R15, 0.25 ;  /* 0x3e8000000f0f1820 */ /* 0x000fe20000400000 */
[----:B------:R-:W-:Y:S01]  /*10b0*/  @P1 FMUL R10, R10, 0.25 ;  /* 0x3e8000000a0a1820 */ /* 0x000fe20000400000 */
[----:B------:R-:W-:Y:S01]  /*10c0*/  STS [R26+0x4], R28 ;  /* 0x0000041c1a007388 */ /* 0x000fe20000000800 */
[----:B------:R-:W-:Y:S01]  /*10d0*/  @P1 FMUL R11, R11, 0.25 ;  /* 0x3e8000000b0b1820 */ /* 0x000fe20000400000 */
[----:B------:R-:W-:-:S02]  /*10e0*/  @P2 FMUL R2, R2, 0.25 ;  /* 0x3e80000002022820 */ /* 0x000fc40000400000 */
[----:B------:R-:W-:Y:S01]  /*10f0*/  STS [R26+0x8], R30 ;  /* 0x0000081e1a007388 */ /* 0x000fe20000000800 */
[----:B------:R-:W-:-:S03]  /*1100*/  @!P3 FMUL R12, R12, 16777216 ;  /* 0x4b8000000c0cb820 */ /* 0x000fc60000400000 */
[----:B------:R0:W-:Y:S01]  /*1110*/  STS [R26+0xc], R34 ;  /* 0x00000c221a007388 */ /* 0x0001e20000000800 */
[----:B------:R-:W-:Y:S01]  /*1120*/  @!P3 FMUL R38, R38, 16777216 ;  /* 0x4b8000002626b820 */ /* 0x000fe20000400000 */
[----:B------:R-:W-:Y:S01]  /*1130*/  @!P4 FMUL R8, R8, 16777216 ;  /* 0x4b8000000808c820 */ /* 0x000fe20000400000 */
[----:B------:R-:W-:Y:S01]  /*1140*/  @!P4 FMUL R15, R15, 16777216 ;  /* 0x4b8000000f0fc820 */ /* 0x000fe20000400000 */
[----:B------:R-:W-:Y:S01]  /*1150*/  @!P4 FMUL R10, R10, 16777216 ;  /* 0x4b8000000a0ac820 */ /* 0x000fe20000400000 */
[----:B------:R-:W-:Y:S01]  /*1160*/  @!P4 FMUL R11, R11, 16777216 ;  /* 0x4b8000000b0bc820 */ /* 0x000fe20000400000 */
[----:B------:R-:W-:Y:S01]  /*1170*/  @!P0 FMUL R2, R2, 16777216 ;  /* 0x4b80000002028820 */ /* 0x000fe20000400000 */
[C---:B------:R-:W-:Y:S01]  /*1180*/  FMUL R13, R16.reuse, R12 ;  /* 0x0000000c100d7220 */ /* 0x040fe20000400000 */
[----:B------:R-:W-:Y:S01]  /*1190*/  BAR.SYNC.DEFER_BLOCKING 0x0 ;  /* 0x0000000000007b1d */ /* 0x000fe20000010000 */
[----:B------:R-:W-:Y:S01]  /*11a0*/  FMUL R12, R16, R38 ;  /* 0x00000026100c7220 */ /* 0x000fe20000400000 */
[C---:B-1----:R-:W-:Y:S01]  /*11b0*/  FMUL R9, R3.reuse, R8 ;  /* 0x0000000803097220 */ /* 0x042fe20000400000 */
[C---:B------:R-:W-:Y:S01]  /*11c0*/  FMUL R8, R3.reuse, R15 ;  /* 0x0000000f03087220 */ /* 0x040fe20000400000 */
[C---:B0-----:R-:W-:Y:S01]  /*11d0*/  FMUL R34, R3.reuse, R10 ;  /* 0x0000000a03227220 */ /* 0x041fe20000400000 */
[----:B------:R-:W-:Y:S01]  /*11e0*/  FMUL R38, R3, R11 ;  /* 0x0000000b03267220 */ /* 0x000fe20000400000 */
[C---:B-----5:R-:W-:Y:S01]  /*11f0*/  FADD R4, -R22.reuse, R4 ;  /* 0x0000000416047221 */ /* 0x060fe20000000100 */
[----:B------:R-:W0:Y:S01]  /*1200*/  MUFU.RCP R3, R2 ;  /* 0x0000000200037308 */ /* 0x000e220000001000 */
[C---:B------:R-:W-:Y:S01]  /*1210*/  FADD R5, -R22.reuse, R5 ;  /* 0x0000000516057221 */ /* 0x040fe20000000100 */
[C---:B------:R-:W-:Y:S01]  /*1220*/  FADD R6, -R22.reuse, R6 ;  /* 0x0000000616067221 */ /* 0x040fe20000000100 */
[----:B------:R-:W-:Y:S01]  /*1230*/  FADD R22, -R22, R7 ;  /* 0x0000000716167221 */ /* 0x000fe20000000100 */
[----:B------:R-:W-:-:S03]  /*1240*/  LOP3.LUT R10, R36, 0xff, RZ, 0xc0, !PT ;  /* 0x000000ff240a7812 */ /* 0x000fc600078ec0ff */
[----:B------:R-:W-:Y:S01]  /*1250*/  @P2 FMUL R22, R22, 0.25 ;  /* 0x3e80000016162820 */ /* 0x000fe20000400000 */
[----:B------:R-:W-:-:S03]  /*1260*/  LEA R10, R10, UR4, 0x2 ;  /* 0x000000040a0a7c11 */ /* 0x000fc6000f8e10ff */
[----:B------:R-:W-:-:S04]  /*1270*/  @!P0 FMUL R22, R22, 16777216 ;  /* 0x4b80000016168820 */ /* 0x000fc80000400000 */
[----:B0-----:R-:W-:Y:S01]  /*1280*/  FMUL R44, R3, R22 ;  /* 0x00000016032c7220 */ /* 0x001fe20000400000 */
[----:B------:R-:W0:Y:S04]  /*1290*/  LDS R30, [R10] ;  /* 0x000000000a1e7984 */ /* 0x000e280000000800 */
[----:B------:R-:W1:Y:S04]  /*12a0*/  LDS R32, [R10+0x404] ;  /* 0x000404000a207984 */ /* 0x000e680000000800 */
[----:B------:R-:W2:Y:S04]  /*12b0*/  LDS R28, [R10+0x808] ;  /* 0x000808000a1c7984 */ /* 0x000ea80000000800 */
[----:B------:R-:W3:Y:S01]  /*12c0*/  LDS R22, [R10+0xc0c] ;  /* 0x000c0c000a167984 */ /* 0x000ee20000000800 */
[----:B------:R-:W-:Y:S01]  /*12d0*/  BAR.SYNC.DEFER_BLOCKING 0x0 ;  /* 0x0000000000007b1d */ /* 0x000fe20000010000 */
[----:B------:R-:W-:-:S04]  /*12e0*/  @!P3 FMUL R14, R14, 16777216 ;  /* 0x4b8000000e0eb820 */ /* 0x000fc80000400000 */
[----:B------:R-:W-:Y:S01]  /*12f0*/  FMUL R14, R16, R14 ;  /* 0x0000000e100e7220 */ /* 0x000fe20000400000 */
[----:B------:R-:W-:Y:S04]  /*1300*/  STS [R24], R13 ;  /* 0x0000000d18007388 */ /* 0x000fe80000000800 */
[----:B------:R-:W-:Y:S04]  /*1310*/  STS [R26+0x4], R12 ;  /* 0x0000040c1a007388 */ /* 0x000fe80000000800 */
[----:B------:R-:W-:Y:S04]  /*1320*/  STS [R26+0x8], R14 ;  /* 0x0000080e1a007388 */ /* 0x000fe80000000800 */
[----:B------:R-:W-:Y:S01]  /*1330*/  STS [R26+0xc], R40 ;  /* 0x00000c281a007388 */ /* 0x000fe20000000800 */
[----:B------:R-:W-:Y:S06]  /*1340*/  BAR.SYNC.DEFER_BLOCKING 0x0 ;  /* 0x0000000000007b1d */ /* 0x000fec0000010000 */
[----:B------:R-:W4:Y:S04]  /*1350*/  LDS R20, [R10] ;  /* 0x000000000a147984 */ /* 0x000f280000000800 */
[----:B------:R-:W5:Y:S04]  /*1360*/  LDS R18, [R10+0x404] ;  /* 0x000404000a127984 */ /* 0x000f680000000800 */
[----:B------:R-:W0:Y:S04]  /*1370*/  LDS R16, [R10+0x808] ;  /* 0x000808000a107984 */ /* 0x000e280000000800 */
[----:B------:R-:W0:Y:S01]  /*1380*/  LDS R15, [R10+0xc0c] ;  /* 0x000c0c000a0f7984 */ /* 0x000e220000000800 */
[----:B------:R-:W-:Y:S06]  /*1390*/  BAR.SYNC.DEFER_BLOCKING 0x0 ;  /* 0x0000000000007b1d */ /* 0x000fec0000010000 */
[----:B------:R-:W-:Y:S04]  /*13a0*/  STS [R24], R9 ;  /* 0x0000000918007388 */ /* 0x000fe80000000800 */
[----:B------:R-:W-:Y:S04]  /*13b0*/  STS [R26+0x4], R8 ;  /* 0x000004081a007388 */ /* 0x000fe80000000800 */
[----:B------:R-:W-:Y:S04]  /*13c0*/  STS [R26+0x8], R34 ;  /* 0x000008221a007388 */ /* 0x000fe80000000800 */
[----:B------:R-:W-:Y:S01]  /*13d0*/  STS [R26+0xc], R38 ;  /* 0x00000c261a007388 */ /* 0x000fe20000000800 */
[----:B------:R-:W-:Y:S01]  /*13e0*/  BAR.SYNC.DEFER_BLOCKING 0x0 ;  /* 0x0000000000007b1d */ /* 0x000fe20000010000 */
[----:B------:R-:W-:Y:S01]  /*13f0*/  @P2 FMUL R4, R4, 0.25 ;  /* 0x3e80000004042820 */ /* 0x000fe20000400000 */
[----:B------:R-:W-:Y:S01]  /*1400*/  @P2 FMUL R5, R5, 0.25 ;  /* 0x3e80000005052820 */ /* 0x000fe20000400000 */
[----:B------:R-:W-:-:S02]  /*1410*/  @P2 FMUL R6, R6, 0.25 ;  /* 0x3e80000006062820 */ /* 0x000fc40000400000 */
[----:B------:R-:W-:Y:S01]  /*1420*/  @!P0 FMUL R4, R4, 16777216 ;  /* 0x4b80000004048820 */ /* 0x000fe20000400000 */
[----:B------:R-:W-:Y:S01]  /*1430*/  @!P0 FMUL R5, R5, 16777216 ;  /* 0x4b80000005058820 */ /* 0x000fe20000400000 */
[----:B------:R-:W-:Y:S01]  /*1440*/  @!P0 FMUL R6, R6, 16777216 ;  /* 0x4b80000006068820 */ /* 0x000fe20000400000 */
[----:B------:R-:W0:Y:S04]  /*1450*/  LDS R14, [R10] ;  /* 0x000000000a0e7984 */ /* 0x000e280000000800 */
[----:B------:R-:W0:Y:S04]  /*1460*/  LDS R13, [R10+0x404] ;  /* 0x000404000a0d7984 */ /* 0x000e280000000800 */
[----:B------:R-:W0:Y:S04]  /*1470*/  LDS R12, [R10+0x808] ;  /* 0x000808000a0c7984 */ /* 0x000e280000000800 */
[----:B------:R-:W0:Y:S01]  /*1480*/  LDS R11, [R10+0xc0c] ;  /* 0x000c0c000a0b7984 */ /* 0x000e220000000800 */
[C---:B------:R-:W-:Y:S01]  /*1490*/  FMUL R7, R3.reuse, R4 ;  /* 0x0000000403077220 */ /* 0x040fe20000400000 */
[----:B------:R-:W-:Y:S01]  /*14a0*/  BAR.SYNC.DEFER_BLOCKING 0x0 ;  /* 0x0000000000007b1d */ /* 0x000fe20000010000 */
[C---:B------:R-:W-:Y:S01]  /*14b0*/  FMUL R36, R3.reuse, R5 ;  /* 0x0000000503247220 */ /* 0x040fe20000400000 */
[----:B------:R-:W-:-:S06]  /*14c0*/  FMUL R42, R3, R6 ;  /* 0x00000006032a7220 */ /* 0x000fcc0000400000 */
[----:B------:R-:W0:Y:S01]  /*14d0*/  LDC.64 R2, c[0x0][0x228] ;  /* 0x00008a00ff027b82 */ /* 0x000e220000000a00 */
[----:B------:R-:W-:Y:S02]  /*14e0*/  UISETP.GE.AND UP1, UPT, UR36, 0xc, UPT ;  /* 0x0000000c2400788c */ /* 0x000fe4000bf26270 */
[----:B------:R-:W-:Y:S01]  /*14f0*/  UISETP.GE.AND UP2, UPT, UR53, 0xc, UPT ;  /* 0x0000000c3500788c */ /* 0x000fe2000bf46270 */
[----:B------:R0:W-:Y:S04]  /*1500*/  STS [R24], R7 ;  /* 0x0000000718007388 */ /* 0x0001e80000000800 */
[----:B------:R-:W-:Y:S04]  /*1510*/  STS [R26+0x4], R36 ;  /* 0x000004241a007388 */ /* 0x000fe80000000800 */
[----:B------:R-:W-:Y:S04]  /*1520*/  STS [R26+0x8], R42 ;  /* 0x0000082a1a007388 */ /* 0x000fe80000000800 */
[----:B------:R-:W-:Y:S01]  /*1530*/  STS [R26+0xc], R44 ;  /* 0x00000c2c1a007388 */ /* 0x000fe20000000800 */
[----:B------:R-:W-:Y:S01]  /*1540*/  BAR.SYNC.DEFER_BLOCKING 0x0 ;  /* 0x0000000000007b1d */ /* 0x000fe20000010000 */
[----:B------:R-:W-:-:S02]  /*1550*/  PLOP3.LUT P0, PT, PT, PT, UP1, 0x80, 0x0 ;  /* 0x000000000000781c */ /* 0x000fc40003f0f018 */
[----:B------:R-:W-:Y:S01]  /*1560*/  PLOP3.LUT P1, PT, PT, PT, UP2, 0x80, 0x0 ;  /* 0x000000000000781c */ /* 0x000fe20003f2f028 */
[----:B------:R-:W-:Y:S01]  /*1570*/  UISETP.GE.AND UP2, UPT, UR52, 0xc, UPT ;  /* 0x0000000c3400788c */ /* 0x000fe2000bf46270 */
[----:B0-----:R-:W-:Y:S01]  /*1580*/  IMAD.WIDE R4, R45, 0x4, R2 ;  /* 0x000000042d047825 */ /* 0x001fe200078e0202 */
[----:B------:R-:W-:-:S04]  /*1590*/  UISETP.GE.AND UP5, UPT, UR51, 0xc, UPT ;  /* 0x0000000c3300788c */ /* 0x000fc8000bfa6270 */
[----:B------:R-:W-:Y:S01]  /*15a0*/  PLOP3.LUT P2, PT, PT, PT, UP2, 0x80, 0x0 ;  /* 0x000000000000781c */ /* 0x000fe20003f4f028 */
[--C-:B------:R-:W-:Y:S01]  /*15b0*/  IMAD.WIDE R6, R43, 0x4, R2.reuse ;  /* 0x000000042b067825 */ /* 0x100fe200078e0202 */
[----:B------:R-:W-:Y:S02]  /*15c0*/  UISETP.GE.AND UP1, UPT, UR50, 0xc, UPT ;  /* 0x0000000c3200788c */ /* 0x000fe4000bf26270 */
[----:B------:R-:W-:Y:S01]  /*15d0*/  UISETP.GE.AND UP2, UPT, UR49, 0xc, UPT ;  /* 0x0000000c3100788c */ /* 0x000fe2000bf46270 */
[----:B------:R-:W-:Y:S01]  /*15e0*/  IMAD.WIDE R8, R41, 0x4, R2 ;  /* 0x0000000429087825 */ /* 0x000fe200078e0202 */
[----:B------:R-:W-:Y:S02]  /*15f0*/  UISETP.GE.AND UP3, UPT, UR48, 0xc, UPT ;  /* 0x0000000c3000788c */ /* 0x000fe4000bf66270 */
[----:B------:R-:W-:Y:S01]  /*1600*/  UISETP.GE.AND UP4, UPT, UR47, 0xc, UPT ;  /* 0x0000000c2f00788c */ /* 0x000fe2000bf86270 */
[----:B------:R-:W0:Y:S04]  /*1610*/  LDS R34, [R10] ;  /* 0x000000000a227984 */ /* 0x000e280000000800 */
[----:B------:R-:W-:Y:S01]  /*1620*/  @!P0 STG.E desc[UR42][R4.64], R30 ;  /* 0x0000001e04008986 */ /* 0x000fe2000c10192a */
[----:B------:R-:W-:-:S03]  /*1630*/  PLOP3.LUT P0, PT, PT, PT, UP5, 0x80, 0x0 ;  /* 0x000000000000781c */ /* 0x000fc60003f0f058 */
[----:B------:R-:W0:Y:S04]  /*1640*/  LDS R26, [R10+0x404] ;  /* 0x000404000a1a7984 */ /* 0x000e280000000800 */
[----:B------:R-:W0:Y:S01]  /*1650*/  LDS R24, [R10+0x808] ;  /* 0x000808000a187984 */ /* 0x000e220000000800 */
[----:B------:R-:W-:-:S03]  /*1660*/  UISETP.GE.AND UP5, UPT, UR46, 0xc, UPT ;  /* 0x0000000c2e00788c */ /* 0x000fc6000bfa6270 */
[----:B-1----:R1:W-:Y:S01]  /*1670*/  @!P1 STG.E desc[UR42][R6.64], R32 ;  /* 0x0000002006009986 */ /* 0x0023e2000c10192a */
[----:B------:R-:W-:-:S03]  /*1680*/  PLOP3.LUT P3, PT, PT, PT, UP2, 0x80, 0x0 ;  /* 0x000000000000781c */ /* 0x000fc60003f6f028 */
[----:B--2---:R2:W-:Y:S01]  /*1690*/  @!P2 STG.E desc[UR42][R8.64], R28 ;  /* 0x0000001c0800a986 */ /* 0x0045e2000c10192a */
[----:B------:R-:W-:Y:S02]  /*16a0*/  PLOP3.LUT P2, PT, PT, PT, UP1, 0x80, 0x0 ;  /* 0x000000000000781c */ /* 0x000fe40003f4f018 */
[----:B------:R-:W-:Y:S02]  /*16b0*/  PLOP3.LUT P4, PT, PT, PT, UP3, 0x80, 0x0 ;  /* 0x000000000000781c */ /* 0x000fe40003f8f038 */
[----:B------:R-:W-:Y:S01]  /*16c0*/  PLOP3.LUT P5, PT, PT, PT, UP4, 0x80, 0x0 ;  /* 0x000000000000781c */ /* 0x000fe20003faf048 */
[----:B-1----:R-:W-:Y:S01]  /*16d0*/  IMAD.WIDE R6, R39, 0x4, R2 ;  /* 0x0000000427067825 */ /* 0x002fe200078e0202 */
[----:B------:R-:W-:-:S04]  /*16e0*/  UISETP.GE.AND UP6, UPT, UR45, 0xc, UPT ;  /* 0x0000000c2d00788c */ /* 0x000fc8000bfc6270 */
[----:B---3--:R1:W-:Y:S01]  /*16f0*/  @!P0 STG.E desc[UR42][R6.64], R22 ;  /* 0x0000001606008986 */ /* 0x0083e2000c10192a */
[----:B------:R-:W-:Y:S01]  /*1700*/  PLOP3.LUT P0, PT, PT, PT, UP5, 0x80, 0x0 ;  /* 0x000000000000781c */ /* 0x000fe20003f0f058 */
[----:B------:R-:W-:Y:S01]  /*1710*/  IMAD.WIDE R4, R37, 0x4, R2 ;  /* 0x0000000425047825 */ /* 0x000fe200078e0202 */
[----:B------:R-:W-:-:S03]  /*1720*/  UISETP.GE.AND UP1, UPT, UR44, 0xc, UPT ;  /* 0x0000000c2c00788c */ /* 0x000fc6000bf26270 */
[----:B--2---:R-:W-:Y:S01]  /*1730*/  IMAD.WIDE R8, R35, 0x4, R2 ;  /* 0x0000000423087825 */ /* 0x004fe200078e0202 */
[----:B------:R-:W-:-:S03]  /*1740*/  UISETP.GE.AND UP2, UPT, UR41, 0xc, UPT ;  /* 0x0000000c2900788c */ /* 0x000fc6000bf46270 */
[--C-:B------:R-:W-:Y:S01]  /*1750*/  IMAD.WIDE R32, R33, 0x4, R2.reuse ;  /* 0x0000000421207825 */ /* 0x100fe200078e0202 */
[----:B----4-:R2:W-:Y:S03]  /*1760*/  @!P2 STG.E desc[UR42][R4.64], R20 ;  /* 0x000000140400a986 */ /* 0x0105e6000c10192a */
[--C-:B------:R-:W-:Y:S01]  /*1770*/  IMAD.WIDE R30, R31, 0x4, R2.reuse ;  /* 0x000000041f1e7825 */ /* 0x100fe200078e0202 */
[----:B-----5:R3:W-:Y:S01]  /*1780*/  @!P3 STG.E desc[UR42][R8.64], R18 ;  /* 0x000000120800b986 */ /* 0x0207e2000c10192a */
[----:B------:R-:W-:Y:S02]  /*1790*/  PLOP3.LUT P1, PT, PT, PT, UP6, 0x80, 0x0 ;  /* 0x000000000000781c */ /* 0x000fe40003f2f068 */
[----:B-1----:R-:W-:Y:S01]  /*17a0*/  IMAD.WIDE R6, R29, 0x4, R2 ;  /* 0x000000041d067825 */ /* 0x002fe200078e0202 */
[----:B------:R1:W-:Y:S01]  /*17b0*/  @!P4 STG.E desc[UR42][R32.64], R16 ;  /* 0x000000102000c986 */ /* 0x0003e2000c10192a */
[----:B------:R-:W-:-:S03]  /*17c0*/  PLOP3.LUT P6, PT, PT, PT, UP1, 0x80, 0x0 ;  /* 0x000000000000781c */ /* 0x000fc60003fcf018 */
[----:B------:R-:W-:Y:S01]  /*17d0*/  @!P5 STG.E desc[UR42][R30.64], R15 ;  /* 0x0000000f1e00d986 */ /* 0x000fe2000c10192a */
[----:B------:R-:W-:Y:S02]  /*17e0*/  PLOP3.LUT P5, PT, PT, PT, UP2, 0x80, 0x0 ;  /* 0x000000000000781c */ /* 0x000fe40003faf028 */
[----:B------:R-:W-:Y:S01]  /*17f0*/  PLOP3.LUT P4, PT, PT, PT, UP0, 0x80, 0x0 ;  /* 0x000000000000781c */ /* 0x000fe20003f8f008 */
[----:B------:R-:W-:Y:S01]  /*1800*/  @!P0 STG.E desc[UR42][R6.64], R14 ;  /* 0x0000000e06008986 */ /* 0x000fe2000c10192a */
[----:B------:R-:W-:Y:S02]  /*1810*/  PLOP3.LUT P3, PT, PT, PT, UP0, 0x80, 0x0 ;  /* 0x000000000000781c */ /* 0x000fe40003f6f008 */
[----:B------:R-:W-:Y:S02]  /*1820*/  PLOP3.LUT P2, PT, PT, PT, UP0, 0x80, 0x0 ;  /* 0x000000000000781c */ /* 0x000fe40003f4f008 */
[----:B------:R-:W-:Y:S01]  /*1830*/  PLOP3.LUT P0, PT, PT, PT, UP0, 0x40, 0x0 ;  /* 0x000000000000781c */ /* 0x000fe20003f0e808 */
[----:B------:R-:W-:-:S04]  /*1840*/  IMAD.WIDE R28, R27, 0x4, R2 ;  /* 0x000000041b1c7825 */ /* 0x000fc800078e0202 */
[--C-:B--2---:R-:W-:Y:S01]  /*1850*/  IMAD.WIDE R4, R25, 0x4, R2.reuse ;  /* 0x0000000419047825 */ /* 0x104fe200078e0202 */
[----:B------:R2:W-:Y:S03]  /*1860*/  @!P1 STG.E desc[UR42][R28.64], R13 ;  /* 0x0000000d1c009986 */ /* 0x0005e6000c10192a */
[--C-:B---3--:R-:W-:Y:S01]  /*1870*/  IMAD.WIDE R8, R17, 0x4, R2.reuse ;  /* 0x0000000411087825 */ /* 0x108fe200078e0202 */
[----:B------:R3:W-:Y:S03]  /*1880*/  @!P6 STG.E desc[UR42][R4.64], R12 ;  /* 0x0000000c0400e986 */ /* 0x0007e6000c10192a */
[--C-:B-1----:R-:W-:Y:S01]  /*1890*/  IMAD.WIDE R16, R23, 0x4, R2.reuse ;  /* 0x0000000417107825 */ /* 0x102fe200078e0202 */
[----:B------:R3:W-:Y:S03]  /*18a0*/  @!P5 STG.E desc[UR42][R8.64], R11 ;  /* 0x0000000b0800d986 */ /* 0x0007e6000c10192a */
[--C-:B------:R-:W-:Y:S01]  /*18b0*/  IMAD.WIDE R20, R21, 0x4, R2.reuse ;  /* 0x0000000415147825 */ /* 0x100fe200078e0202 */
[----:B0-----:R3:W-:Y:S03]  /*18c0*/  @!P4 STG.E desc[UR42][R16.64], R34 ;  /* 0x000000221000c986 */ /* 0x0017e6000c10192a */
[----:B------:R-:W-:Y:S01]  /*18d0*/  IMAD.WIDE R18, R19, 0x4, R2 ;  /* 0x0000000413127825 */ /* 0x000fe200078e0202 */
[----:B------:R3:W-:Y:S01]  /*18e0*/  @!P3 STG.E desc[UR42][R20.64], R26 ;  /* 0x0000001a1400b986 */ /* 0x0007e2000c10192a */
[----:B--2---:R-:W-:-:S03]  /*18f0*/  MOV R13, UR7 ;  /* 0x00000007000d7c02 */ /* 0x004fc60008000f00 */
[----:B------:R3:W-:Y:S01]  /*1900*/  @!P2 STG.E desc[UR42][R18.64], R24 ;  /* 0x000000181200a986 */ /* 0x0007e2000c10192a */
[----:B------:R-:W-:Y:S05]  /*1910*/  @!P0 EXIT ;  /* 0x000000000000894d */ /* 0x000fea0003800000 */
[----:B------:R-:W0:Y:S01]  /*1920*/  LDS R7, [R10+0xc0c] ;  /* 0x000c0c000a077984 */ /* 0x000e220000000800 */
[----:B---3--:R-:W-:-:S04]  /*1930*/  IMAD R5, R13, 0x3000, R0 ;  /* 0x000030000d057824 */ /* 0x008fc800078e0200 */
[----:B------:R-:W-:-:S05]  /*1940*/  IMAD.WIDE R2, R5, 0x4, R2 ;  /* 0x0000000405027825 */ /* 0x000fca00078e0202 */
[----:B0-----:R-:W-:Y:S01]  /*1950*/  STG.E desc[UR42][R2.64], R7 ;  /* 0x0000000702007986 */ /* 0x001fe2000c10192a */
[----:B------:R-:W-:Y:S05]  /*1960*/  EXIT ;  /* 0x000000000000794d */ /* 0x000fea0003800000 */
.L_x_0:
[----:B------:R-:W-:-:S00]  /*1970*/  BRA `(.L_x_0) ;  /* 0xfffffffc00fc7947 */ /* 0x000fc0000383ffff */
[----:B------:R-:W-:-:S00]  /*1980*/  NOP ;  /* 0x0000000000007918 */ /* 0x000fc00000000000 */
[----:B------:R-:W-:-:S00]  /*1990*/  NOP ;  /* 0x0000000000007918 */ /* 0x000fc00000000000 */
[----:B------:R-:W-:-:S00]  /*19a0*/  NOP ;  /* 0x0000000000007918 */ /* 0x000fc00000000000 */
[----:B------:R-:W-:-:S00]  /*19b0*/  NOP ;  /* 0x0000000000007918 */ /* 0x000fc00000000000 */
[----:B------:R-:W-:-:S00]  /*19c0*/  NOP ;  /* 0x0000000000007918 */ /* 0x000fc00000000000 */
[----:B------:R-:W-:-:S00]  /*19d0*/  NOP ;  /* 0x0000000000007918 */ /* 0x000fc00000000000 */
[----:B------:R-:W-:-:S00]  /*19e0*/  NOP ;  /* 0x0000000000007918 */ /* 0x000fc00000000000 */
[----:B------:R-:W-:-:S00]  /*19f0*/  NOP ;  /* 0x0000000000007918 */ /* 0x000fc00000000000 */
.L_x_1:


//--------------------- .nv.shared.triton_poi_fused_div_sub_0 --------------------------
	.section	.nv.shared.triton_poi_fused_div_sub_0,"aw",@nobits
	.sectionflags	@""
	.align	16
	.zero		1024


//--------------------- .nv.constant0.triton_poi_fused_div_sub_0 --------------------------
	.section	.nv.constant0.triton_poi_fused_div_sub_0,"a",@progbits
	.sectionflags	@""
	.align	4
.nv.constant0.triton_poi_fused_div_sub_0:
	.zero		568
